	.headerflags	@"EF_CUDA_TEXMODE_UNIFIED EF_CUDA_64BIT_ADDRESS EF_CUDA_ACCELERATORS EF_CUDA_SM90 EF_CUDA_VIRTUAL_SM(EF_CUDA_SM90)"
	.elftype	@"ET_EXEC"


//--------------------- .nv.info                  --------------------------
	.section	.nv.info,"",@"SHT_CUDA_INFO"
	.align	4


	//----- nvinfo : EIATTR_REGCOUNT
	.align		4
        /*0000*/ 	.byte	0x04, 0x2f
        /*0002*/ 	.short	(.L_3 - .L_2)
	.align		4
.L_2:
        /*0004*/ 	.word	index@(triton_poi_fused__native_batch_norm_legit_no_training_cat_relu_53)
        /*0008*/ 	.word	0x00000017


	//----- nvinfo : EIATTR_MIN_STACK_SIZE
	.align		4
.L_3:
        /*000c*/ 	.byte	0x04, 0x12
        /*000e*/ 	.short	(.L_5 - .L_4)
	.align		4
.L_4:
        /*0010*/ 	.word	index@(triton_poi_fused__native_batch_norm_legit_no_training_cat_relu_53)
        /*0014*/ 	.word	0x00000000


	//----- nvinfo : EIATTR_FRAME_SIZE
	.align		4
.L_5:
        /*0018*/ 	.byte	0x04, 0x11
        /*001a*/ 	.short	(.L_7 - .L_6)
	.align		4
.L_6:
        /*001c*/ 	.word	index@(triton_poi_fused__native_batch_norm_legit_no_training_cat_relu_53)
        /*0020*/ 	.word	0x00000000


	//----- nvinfo : EIATTR_MIN_STACK_SIZE
	.align		4
.L_7:
        /*0024*/ 	.byte	0x04, 0x12
        /*0026*/ 	.short	(.L_9 - .L_8)
	.align		4
.L_8:
        /*0028*/ 	.word	index@(triton_poi_fused__native_batch_norm_legit_no_training_cat_relu_53)
        /*002c*/ 	.word	0x00000000
.L_9:


//--------------------- .nv.info.triton_poi_fused__native_batch_norm_legit_no_training_cat_relu_53 --------------------------
	.section	.nv.info.triton_poi_fused__native_batch_norm_legit_no_training_cat_relu_53,"",@"SHT_CUDA_INFO"
	.sectionflags	@""
	.align	4


	//----- nvinfo : EIATTR_CUDA_API_VERSION
	.align		4
        /*0000*/ 	.byte	0x04, 0x37
        /*0002*/ 	.short	(.L_11 - .L_10)
.L_10:
        /*0004*/ 	.word	0x0000007c


	//----- nvinfo : EIATTR_KPARAM_INFO
	.align		4
.L_11:
        /*0008*/ 	.byte	0x04, 0x17
        /*000a*/ 	.short	(.L_13 - .L_12)
.L_12:
        /*000c*/ 	.word	0x00000000
        /*0010*/ 	.short	0x0008
        /*0012*/ 	.short	0x0040
        /*0014*/ 	.byte	0x00, 0xf0, 0x11, 0x00


	//----- nvinfo : EIATTR_KPARAM_INFO
	.align		4
.L_13:
        /*0018*/ 	.byte	0x04, 0x17
        /*001a*/ 	.short	(.L_15 - .L_14)
.L_14:
        /*001c*/ 	.word	0x00000000
        /*0020*/ 	.short	0x0007
        /*0022*/ 	.short	0x0038
        /*0024*/ 	.byte	0x00, 0xf4, 0x21, 0x00


	//----- nvinfo : EIATTR_KPARAM_INFO
	.align		4
.L_15:
        /*0028*/ 	.byte	0x04, 0x17
        /*002a*/ 	.short	(.L_17 - .L_16)
.L_16:
        /*002c*/ 	.word	0x00000000
        /*0030*/ 	.short	0x0006
        /*0032*/ 	.short	0x0030
        /*0034*/ 	.byte	0x00, 0xf4, 0x21, 0x00


	//----- nvinfo : EIATTR_KPARAM_INFO
	.align		4
.L_17:
        /*0038*/ 	.byte	0x04, 0x17
        /*003a*/ 	.short	(.L_19 - .L_18)
.L_18:
        /*003c*/ 	.word	0x00000000
        /*0040*/ 	.short	0x0005
        /*0042*/ 	.short	0x0028
        /*0044*/ 	.byte	0x00, 0xf4, 0x21, 0x00


	//----- nvinfo : EIATTR_KPARAM_INFO
	.align		4
.L_19:
        /*0048*/ 	.byte	0x04, 0x17
        /*004a*/ 	.short	(.L_21 - .L_20)
.L_20:
        /*004c*/ 	.word	0x00000000
        /*0050*/ 	.short	0x0004
        /*0052*/ 	.short	0x0020
        /*0054*/ 	.byte	0x00, 0xf4, 0x21, 0x00


	//----- nvinfo : EIATTR_KPARAM_INFO
	.align		4
.L_21:
        /*0058*/ 	.byte	0x04, 0x17
        /*005a*/ 	.short	(.L_23 - .L_22)
.L_22:
        /*005c*/ 	.word	0x00000000
        /*0060*/ 	.short	0x0003
        /*0062*/ 	.short	0x0018
        /*0064*/ 	.byte	0x00, 0xf4, 0x21, 0x00


	//----- nvinfo : EIATTR_KPARAM_INFO
	.align		4
.L_23:
        /*0068*/ 	.byte	0x04, 0x17
        /*006a*/ 	.short	(.L_25 - .L_24)
.L_24:
        /*006c*/ 	.word	0x00000000
        /*0070*/ 	.short	0x0002
        /*0072*/ 	.short	0x0010
        /*0074*/ 	.byte	0x00, 0xf4, 0x21, 0x00


	//----- nvinfo : EIATTR_KPARAM_INFO
	.align		4
.L_25:
        /*0078*/ 	.byte	0x04, 0x17
        /*007a*/ 	.short	(.L_27 - .L_26)
.L_26:
        /*007c*/ 	.word	0x00000000
        /*0080*/ 	.short	0x0001
        /*0082*/ 	.short	0x0008
        /*0084*/ 	.byte	0x00, 0xf4, 0x21, 0x00


	//----- nvinfo : EIATTR_KPARAM_INFO
	.align		4
.L_27:
        /*0088*/ 	.byte	0x04, 0x17
        /*008a*/ 	.short	(.L_29 - .L_28)
.L_28:
        /*008c*/ 	.word	0x00000000
        /*0090*/ 	.short	0x0000
        /*0092*/ 	.short	0x0000
        /*0094*/ 	.byte	0x00, 0xf4, 0x21, 0x00


	//----- nvinfo : EIATTR_SPARSE_MMA_MASK
	.align		4
.L_29:
        /*0098*/ 	.byte	0x03, 0x50
        /*009a*/ 	.short	0x0000


	//----- nvinfo : EIATTR_MAXREG_COUNT
	.align		4
        /*009c*/ 	.byte	0x03, 0x1b
        /*009e*/ 	.short	0x00ff


	//----- nvinfo : EIATTR_EXIT_INSTR_OFFSETS
	.align		4
        /*00a0*/ 	.byte	0x04, 0x1c
        /*00a2*/ 	.short	(.L_31 - .L_30)


	//   ....[0]....
.L_30:
        /*00a4*/ 	.word	0x000004d0


	//   ....[1]....
        /*00a8*/ 	.word	0x000004f0


	//----- nvinfo : EIATTR_REQNTID
	.align		4
.L_31:
        /*00ac*/ 	.byte	0x04, 0x10
        /*00ae*/ 	.short	(.L_33 - .L_32)
.L_32:
        /*00b0*/ 	.word	0x00000080
        /*00b4*/ 	.word	0x00000001
        /*00b8*/ 	.word	0x00000001


	//----- nvinfo : EIATTR_CBANK_PARAM_SIZE
	.align		4
.L_33:
        /*00bc*/ 	.byte	0x03, 0x19
        /*00be*/ 	.short	0x0044


	//----- nvinfo : EIATTR_PARAM_CBANK
	.align		4
        /*00c0*/ 	.byte	0x04, 0x0a
        /*00c2*/ 	.short	(.L_35 - .L_34)
	.align		4
.L_34:
        /*00c4*/ 	.word	index@(.nv.constant0.triton_poi_fused__native_batch_norm_legit_no_training_cat_relu_53)
        /*00c8*/ 	.short	0x0210
        /*00ca*/ 	.short	0x0044


	//----- nvinfo : EIATTR_SW_WAR
	.align		4
.L_35:
        /*00cc*/ 	.byte	0x04, 0x36
        /*00ce*/ 	.short	(.L_37 - .L_36)
.L_36:
        /*00d0*/ 	.word	0x00000008
.L_37:


//--------------------- .nv.callgraph             --------------------------
	.section	.nv.callgraph,"",@"SHT_CUDA_CALLGRAPH"
	.align	4
	.sectionentsize	8
	.align		4
        /*0000*/ 	.word	0x00000000
	.align		4
        /*0004*/ 	.word	0xffffffff
	.align		4
        /*0008*/ 	.word	0x00000000
	.align		4
        /*000c*/ 	.word	0xfffffffe
	.align		4
        /*0010*/ 	.word	0x00000000
	.align		4
        /*0014*/ 	.word	0xfffffffd
	.align		4
        /*0018*/ 	.word	0x00000000
	.align		4
        /*001c*/ 	.word	0xfffffffc


//--------------------- .nv.constant4             --------------------------
	.section	.nv.constant4,"a",@progbits
	.align	8
	.align		8
.nv.constant4:
        /*0000*/ 	.dword	_$_str
	.align		8
        /*0008*/ 	.dword	_$_str_$_2


//--------------------- .text.triton_poi_fused__native_batch_norm_legit_no_training_cat_relu_53 --------------------------
	.section	.text.triton_poi_fused__native_batch_norm_legit_no_training_cat_relu_53,"ax",@progbits
	.align	128
        .global         triton_poi_fused__native_batch_norm_legit_no_training_cat_relu_53
        .type           triton_poi_fused__native_batch_norm_legit_no_training_cat_relu_53,@function
        .size           triton_poi_fused__native_batch_norm_legit_no_training_cat_relu_53,(.L_x_1 - triton_poi_fused__native_batch_norm_legit_no_training_cat_relu_53)
        .other          triton_poi_fused__native_batch_norm_legit_no_training_cat_relu_53,@"STO_CUDA_ENTRY STV_DEFAULT"
triton_poi_fused__native_batch_norm_legit_no_training_cat_relu_53:
.text.triton_poi_fused__native_batch_norm_legit_no_training_cat_relu_53:
[----:B------:R-:W0:Y:S01]  /*0000*/  LDC R1, c[0x0][0x28] ;  /* 0x00000a00ff017b82 */ /* 0x000e220000000800 */
[----:B------:R-:W1:Y:S07]  /*0010*/  S2R R0, SR_TID.X ;  /* 0x0000000000007919 */ /* 0x000e6e0000002100 */
[----:B------:R-:W2:Y:S01]  /*0020*/  LDC.64 R12, c[0x0][0x228] ;  /* 0x00008a00ff0c7b82 */ /* 0x000ea20000000a00 */
[----:B------:R-:W-:Y:S01]  /*0030*/  ULDC.64 UR4, c[0x0][0x208] ;  /* 0x0000820000047ab9 */ /* 0x000fe20000000a00 */
[----:B------:R-:W-:Y:S01]  /*0040*/  ULDC.64 UR6, c[0x0][0x218] ;  /* 0x0000860000067ab9 */ /* 0x000fe20000000a00 */
[----:B------:R-:W3:Y:S05]  /*0050*/  S2R R3, SR_CTAID.X ;  /* 0x0000000000037919 */ /* 0x000eea0000002500 */
[----:B------:R-:W4:Y:S08]  /*0060*/  LDC.64 R10, c[0x0][0x210] ;  /* 0x00008400ff0a7b82 */ /* 0x000f300000000a00 */
[----:B------:R-:W5:Y:S01]  /*0070*/  LDC.64 R8, c[0x0][0x220] ;  /* 0x00008800ff087b82 */ /* 0x000f620000000a00 */
[----:B-1----:R-:W-:-:S05]  /*0080*/  LOP3.LUT R0, R0, 0x7f, RZ, 0xc0, !PT ;  /* 0x0000007f00007812 */ /* 0x002fca00078ec0ff */
[----:B---3--:R-:W-:-:S05]  /*0090*/  IMAD R0, R3, 0x80, R0 ;  /* 0x0000008003007824 */ /* 0x008fca00078e0200 */
[----:B------:R-:W-:Y:S02]  /*00a0*/  SHF.R.S32.HI R3, RZ, 0x1f, R0 ;  /* 0x0000001fff037819 */ /* 0x000fe40000011400 */
[----:B------:R-:W-:Y:S02]  /*00b0*/  ISETP.GE.AND P0, PT, R0, 0x2400, PT ;  /* 0x000024000000780c */ /* 0x000fe40003f06270 */
[----:B------:R-:W-:-:S04]  /*00c0*/  LEA.HI R4, R3, R0, RZ, 0x2 ;  /* 0x0000000003047211 */ /* 0x000fc800078f10ff */
[----:B------:R-:W-:-:S05]  /*00d0*/  SHF.R.S32.HI R3, RZ, 0x2, R4 ;  /* 0x00000002ff037819 */ /* 0x000fca0000011404 */
[----:B------:R-:W-:-:S05]  /*00e0*/  IMAD.HI R2, R3, 0x38e38e39, RZ ;  /* 0x38e38e3903027827 */ /* 0x000fca00078e02ff */
[----:B------:R-:W-:-:S04]  /*00f0*/  SHF.R.U32.HI R5, RZ, 0x1f, R2 ;  /* 0x0000001fff057819 */ /* 0x000fc80000011602 */
[----:B------:R-:W-:-:S05]  /*0100*/  LEA.HI.SX32 R2, R2, R5, 0x19 ;  /* 0x0000000502027211 */ /* 0x000fca00078fcaff */
[----:B------:R-:W-:Y:S02]  /*0110*/  IMAD R3, R2, -0x240, R3 ;  /* 0xfffffdc002037824 */ /* 0x000fe400078e0203 */
[----:B------:R-:W-:Y:S02]  /*0120*/  IMAD.MOV.U32 R2, RZ, RZ, RZ ;  /* 0x000000ffff027224 */ /* 0x000fe400078e00ff */
[----:B--2---:R-:W-:-:S05]  /*0130*/  IMAD.WIDE R12, R3, 0x4, R12 ;  /* 0x00000004030c7825 */ /* 0x004fca00078e020c */
[----:B------:R1:W2:Y:S01]  /*0140*/  @!P0 LDG.E.EL R2, desc[UR4][R12.64] ;  /* 0x000000040c028981 */ /* 0x0002a2000c2e1900 */
[----:B------:R-:W-:Y:S01]  /*0150*/  IMAD.HI R5, R0, 0x38e38e39, RZ ;  /* 0x38e38e3900057827 */ /* 0x000fe200078e02ff */
[----:B------:R-:W-:Y:S02]  /*0160*/  LOP3.LUT R15, R4, 0xfffffffc, RZ, 0xc0, !PT ;  /* 0xfffffffc040f7812 */ /* 0x000fe400078ec0ff */
[C---:B------:R-:W-:Y:S01]  /*0170*/  ISETP.GE.AND P1, PT, R3.reuse, 0x220, PT ;  /* 0x000002200300780c */ /* 0x040fe20003f26270 */
[----:B------:R-:W-:Y:S01]  /*0180*/  IMAD.SHL.U32 R14, R3, 0x4, RZ ;  /* 0x00000004030e7824 */ /* 0x000fe200078e00ff */
[----:B------:R-:W-:Y:S01]  /*0190*/  SHF.R.U32.HI R6, RZ, 0x1f, R5 ;  /* 0x0000001fff067819 */ /* 0x000fe20000011605 */
[C---:B------:R-:W-:Y:S01]  /*01a0*/  IMAD.IADD R15, R0.reuse, 0x1, -R15 ;  /* 0x00000001000f7824 */ /* 0x040fe200078e0a0f */
[----:B------:R-:W-:Y:S02]  /*01b0*/  ISETP.LT.AND P2, PT, R0, 0x2400, !P1 ;  /* 0x000024000000780c */ /* 0x000fe40004f41270 */
[----:B------:R-:W-:-:S02]  /*01c0*/  LEA.HI.SX32 R17, R5, R6, 0x17 ;  /* 0x0000000605117211 */ /* 0x000fc400078fbaff */
[----:B------:R-:W3:Y:S01]  /*01d0*/  LDC.64 R6, c[0x0][0x230] ;  /* 0x00008c00ff067b82 */ /* 0x000ee20000000a00 */
[----:B------:R-:W-:Y:S02]  /*01e0*/  ISETP.GT.AND P3, PT, R3, 0x21f, !P0 ;  /* 0x0000021f0300780c */ /* 0x000fe40004764270 */
[C---:B------:R-:W-:Y:S02]  /*01f0*/  IMAD.SHL.U32 R16, R17.reuse, 0x80, RZ ;  /* 0x0000008011107824 */ /* 0x040fe400078e00ff */
[----:B-1----:R-:W-:-:S03]  /*0200*/  IMAD R12, R17, -0x900, R0 ;  /* 0xfffff700110c7824 */ /* 0x002fc600078e0200 */
[----:B------:R-:W1:Y:S01]  /*0210*/  LDC.64 R4, c[0x0][0x238] ;  /* 0x00008e00ff047b82 */ /* 0x000e620000000a00 */
[----:B------:R-:W-:Y:S01]  /*0220*/  IADD3 R19, P4, P5, R14, R15, R16 ;  /* 0x0000000f0e137210 */ /* 0x000fe20007d9e010 */
[----:B------:R-:W-:Y:S01]  /*0230*/  IMAD R17, R17, 0x880, R12 ;  /* 0x0000088011117824 */ /* 0x000fe200078e020c */
[----:B------:R-:W-:Y:S02]  /*0240*/  SHF.R.S32.HI R13, RZ, 0x1f, R16 ;  /* 0x0000001fff0d7819 */ /* 0x000fe40000011410 */
[----:B------:R-:W-:Y:S01]  /*0250*/  SHF.R.S32.HI R15, RZ, 0x1f, R15 ;  /* 0x0000001fff0f7819 */ /* 0x000fe2000001140f */
[----:B----4-:R-:W-:Y:S01]  /*0260*/  IMAD.WIDE R16, R17, 0x4, R10 ;  /* 0x0000000411107825 */ /* 0x010fe200078e020a */
[----:B------:R-:W-:Y:S02]  /*0270*/  SHF.R.S32.HI R14, RZ, 0x1f, R14 ;  /* 0x0000001fff0e7819 */ /* 0x000fe4000001140e */
[----:B------:R-:W-:Y:S02]  /*0280*/  CS2R R10, SRZ ;  /* 0x00000000000a7805 */ /* 0x000fe4000001ff00 */
[----:B------:R-:W-:-:S02]  /*0290*/  IADD3.X R14, R14, R15, R13, P4, P5 ;  /* 0x0000000f0e0e7210 */ /* 0x000fc400027ea40d */
[----:B------:R-:W-:Y:S02]  /*02a0*/  CS2R R12, SRZ ;  /* 0x00000000000c7805 */ /* 0x000fe4000001ff00 */
[----:B------:R-:W-:-:S04]  /*02b0*/  LEA R18, P4, R19, UR6, 0x2 ;  /* 0x0000000613127c11 */ /* 0x000fc8000f8810ff */
[----:B------:R-:W-:Y:S01]  /*02c0*/  LEA.HI.X R19, R19, UR7, R14, 0x2, P4 ;  /* 0x0000000713137c11 */ /* 0x000fe2000a0f140e */
[----:B------:R2:W4:Y:S01]  /*02d0*/  @P2 LDG.E R12, desc[UR4][R16.64] ;  /* 0x00000004100c2981 */ /* 0x000522000c1e1900 */
[----:B-----5:R-:W-:-:S03]  /*02e0*/  IMAD.WIDE R8, R3, 0x4, R8 ;  /* 0x0000000403087825 */ /* 0x020fc600078e0208 */
[----:B------:R-:W5:Y:S01]  /*02f0*/  @P3 LDG.E R10, desc[UR4][R18.64+-0x2200] ;  /* 0xffde0004120a3981 */ /* 0x000f62000c1e1900 */
[----:B------:R-:W-:-:S03]  /*0300*/  IMAD.MOV.U32 R20, RZ, RZ, RZ ;  /* 0x000000ffff147224 */ /* 0x000fc600078e00ff */
[----:B------:R-:W5:Y:S01]  /*0310*/  @!P0 LDG.E.EL R11, desc[UR4][R8.64] ;  /* 0x00000004080b8981 */ /* 0x000f62000c2e1900 */
[----:B---3--:R-:W-:-:S04]  /*0320*/  IMAD.WIDE R6, R3, 0x4, R6 ;  /* 0x0000000403067825 */ /* 0x008fc800078e0206 */
[----:B-1----:R-:W-:Y:S01]  /*0330*/  IMAD.WIDE R14, R3, 0x4, R4 ;  /* 0x00000004030e7825 */ /* 0x002fe200078e0204 */
[----:B------:R1:W3:Y:S01]  /*0340*/  @!P0 LDG.E.EL R13, desc[UR4][R6.64] ;  /* 0x00000004060d8981 */ /* 0x0002e2000c2e1900 */
[----:B------:R-:W1:Y:S03]  /*0350*/  LDC.64 R4, c[0x0][0x240] ;  /* 0x00009000ff047b82 */ /* 0x000e660000000a00 */
[----:B------:R-:W3:Y:S01]  /*0360*/  @!P0 LDG.E.EL R20, desc[UR4][R14.64] ;  /* 0x000000040e148981 */ /* 0x000ee2000c2e1900 */
[----:B01----:R-:W-:-:S04]  /*0370*/  IMAD.WIDE R4, R0, 0x4, R4 ;  /* 0x0000000400047825 */ /* 0x003fc800078e0204 */
[----:B--2---:R-:W-:Y:S01]  /*0380*/  FADD R16, R2, 9.9999997473787516356e-06 ;  /* 0x3727c5ac02107421 */ /* 0x004fe20000000000 */
[----:B------:R-:W-:-:S03]  /*0390*/  IMAD.MOV.U32 R2, RZ, RZ, 0x3e800000 ;  /* 0x3e800000ff027424 */ /* 0x000fc600078e00ff */
[----:B------:R-:W0:Y:S02]  /*03a0*/  MUFU.SQRT R17, R16 ;  /* 0x0000001000117308 */ /* 0x000e240000002000 */
[C---:B0-----:R-:W-:Y:S02]  /*03b0*/  FSETP.GT.AND P4, PT, R17.reuse, 8.50705917302346158658e+37, PT ;  /* 0x7e8000001100780b */ /* 0x041fe40003f84000 */
[C---:B------:R-:W-:Y:S02]  /*03c0*/  FSETP.GEU.AND P5, PT, R17.reuse, 1.175494350822287508e-38, PT ;  /* 0x008000001100780b */ /* 0x040fe40003fae000 */
[----:B------:R-:W-:Y:S02]  /*03d0*/  FSEL R6, R2, 1, P4 ;  /* 0x3f80000002067808 */ /* 0x000fe40002000000 */
[----:B------:R-:W0:Y:S07]  /*03e0*/  LDC.64 R2, c[0x0][0x248] ;  /* 0x00009200ff027b82 */ /* 0x000e2e0000000a00 */
[----:B------:R-:W-:-:S02]  /*03f0*/  @P4 FMUL R17, R17, 0.25 ;  /* 0x3e80000011114820 */ /* 0x000fc40000400000 */
[----:B------:R-:W-:Y:S02]  /*0400*/  @!P5 FMUL R6, R6, 16777216 ;  /* 0x4b8000000606d820 */ /* 0x000fe40000400000 */
[----:B------:R-:W-:Y:S01]  /*0410*/  @!P5 FMUL R17, R17, 16777216 ;  /* 0x4b8000001111d820 */ /* 0x000fe20000400000 */
[----:B----4-:R-:W-:-:S05]  /*0420*/  SEL R12, R12, RZ, P2 ;  /* 0x000000ff0c0c7207 */ /* 0x010fca0001000000 */
[----:B------:R-:W1:Y:S01]  /*0430*/  MUFU.RCP R17, R17 ;  /* 0x0000001100117308 */ /* 0x000e620000001000 */
[----:B-----5:R-:W-:-:S05]  /*0440*/  @P1 SEL R12, R10, RZ, P3 ;  /* 0x000000ff0a0c1207 */ /* 0x020fca0001800000 */
[----:B------:R-:W-:Y:S01]  /*0450*/  FADD R11, R12, -R11 ;  /* 0x8000000b0c0b7221 */ /* 0x000fe20000000000 */
[----:B------:R2:W-:Y:S01]  /*0460*/  @!P0 STG.E desc[UR4][R4.64], R12 ;  /* 0x0000000c04008986 */ /* 0x0005e2000c101904 */
[----:B0-----:R-:W-:-:S04]  /*0470*/  IMAD.WIDE R2, R0, 0x4, R2 ;  /* 0x0000000400027825 */ /* 0x001fc800078e0202 */
[----:B-1----:R-:W-:-:S04]  /*0480*/  FMUL R6, R17, R6 ;  /* 0x0000000611067220 */ /* 0x002fc80000400000 */
[----:B------:R-:W-:-:S04]  /*0490*/  FMUL R11, R11, R6 ;  /* 0x000000060b0b7220 */ /* 0x000fc80000400000 */
[----:B---3--:R-:W-:-:S05]  /*04a0*/  FFMA R11, R11, R13, R20 ;  /* 0x0000000d0b0b7223 */ /* 0x008fca0000000014 */
[----:B------:R-:W-:-:S04]  /*04b0*/  FSETP.GEU.AND P1, PT, R11, RZ, PT ;  /* 0x000000ff0b00720b */ /* 0x000fc80003f2e000 */
[----:B------:R-:W-:Y:S01]  /*04c0*/  FSEL R11, R11, RZ, P1 ;  /* 0x000000ff0b0b7208 */ /* 0x000fe20000800000 */
[----:B--2---:R-:W-:Y:S08]  /*04d0*/  @P0 EXIT ;  /* 0x000000000000094d */ /* 0x004ff00003800000 */
[----:B------:R-:W-:Y:S01]  /*04e0*/  STG.E desc[UR4][R2.64], R11 ;  /* 0x0000000b02007986 */ /* 0x000fe2000c101904 */
[----:B------:R-:W-:Y:S05]  /*04f0*/  EXIT ;  /* 0x000000000000794d */ /* 0x000fea0003800000 */
.L_x_0:
[----:B------:R-:W-:-:S00]  /*0500*/  BRA `(.L_x_0) ;  /* 0xfffffffc00fc7947 */ /* 0x000fc0000383ffff */
[----:B------:R-:W-:-:S00]  /*0510*/  NOP ;  /* 0x0000000000007918 */ /* 0x000fc00000000000 */
        /* <DEDUP_REMOVED lines=14> */
.L_x_1:


//--------------------- .nv.global.init           --------------------------
	.section	.nv.global.init,"aw",@progbits
.nv.global.init:
	.type		_$_str,@object
	.size		_$_str,(_$_str_$_2 - _$_str)
_$_str:
        /*0000*/ 	.byte	0x5f, 0x5f, 0x43, 0x55, 0x44, 0x41, 0x5f, 0x46, 0x54, 0x5a, 0x00
	.type		_$_str_$_2,@object
	.size		_$_str_$_2,(.L_1 - _$_str_$_2)
_$_str_$_2:
        /*000b*/ 	.byte	0x5f, 0x5f, 0x43, 0x55, 0x44, 0x41, 0x5f, 0x50, 0x52, 0x45, 0x43, 0x5f, 0x53, 0x51, 0x52, 0x54
        /*001b*/ 	.byte	0x00
.L_1:


//--------------------- .nv.constant0.triton_poi_fused__native_batch_norm_legit_no_training_cat_relu_53 --------------------------
	.section	.nv.constant0.triton_poi_fused__native_batch_norm_legit_no_training_cat_relu_53,"a",@progbits
	.sectionflags	@""
	.align	4
.nv.constant0.triton_poi_fused__native_batch_norm_legit_no_training_cat_relu_53:
	.zero		596
